//
// Generated by NVIDIA NVVM Compiler
//
// Compiler Build ID: CL-36424714
// Cuda compilation tools, release 13.0, V13.0.88
// Based on NVVM 20.0.0
//

.version 9.0
.target sm_100
.address_size 64

	// .globl	_Z20gpuConvolutionKernelPKhPhPKiiii

.visible .entry _Z20gpuConvolutionKernelPKhPhPKiiii(
	.param .u64 .ptr .align 1 _Z20gpuConvolutionKernelPKhPhPKiiii_param_0,
	.param .u64 .ptr .align 1 _Z20gpuConvolutionKernelPKhPhPKiiii_param_1,
	.param .u64 .ptr .align 1 _Z20gpuConvolutionKernelPKhPhPKiiii_param_2,
	.param .u32 _Z20gpuConvolutionKernelPKhPhPKiiii_param_3,
	.param .u32 _Z20gpuConvolutionKernelPKhPhPKiiii_param_4,
	.param .u32 _Z20gpuConvolutionKernelPKhPhPKiiii_param_5
)
{
	.reg .pred 	%p<15>;
	.reg .b32 	%r<253>;
	.reg .b64 	%rd<26>;

	ld.param.u64 	%rd4, [_Z20gpuConvolutionKernelPKhPhPKiiii_param_0];
	ld.param.u64 	%rd5, [_Z20gpuConvolutionKernelPKhPhPKiiii_param_2];
	ld.param.u32 	%r71, [_Z20gpuConvolutionKernelPKhPhPKiiii_param_3];
	ld.param.u32 	%r73, [_Z20gpuConvolutionKernelPKhPhPKiiii_param_4];
	ld.param.u32 	%r72, [_Z20gpuConvolutionKernelPKhPhPKiiii_param_5];
	cvta.to.global.u64 	%rd1, %rd4;
	cvta.to.global.u64 	%rd2, %rd5;
	mov.u32 	%r74, %ctaid.x;
	mov.u32 	%r75, %ntid.x;
	mov.u32 	%r76, %tid.x;
	mad.lo.s32 	%r77, %r74, %r75, %r76;
	mov.u32 	%r78, %ctaid.y;
	mov.u32 	%r79, %ntid.y;
	mov.u32 	%r80, %tid.y;
	mad.lo.s32 	%r81, %r78, %r79, %r80;
	shr.u32 	%r82, %r72, 31;
	add.s32 	%r83, %r72, %r82;
	shr.s32 	%r3, %r83, 1;
	sub.s32 	%r84, %r71, %r3;
	setp.ge.s32 	%p1, %r77, %r84;
	min.s32 	%r86, %r77, %r81;
	setp.lt.s32 	%p2, %r86, %r3;
	sub.s32 	%r87, %r73, %r3;
	setp.ge.s32 	%p3, %r81, %r87;
	or.pred  	%p4, %p1, %p3;
	or.pred  	%p5, %p4, %p2;
	@%p5 bra 	$L__BB0_16;
	neg.s32 	%r4, %r3;
	setp.lt.s32 	%p6, %r72, -1;
	mov.b32 	%r247, 0;
	mov.u32 	%r248, %r247;
	mov.u32 	%r249, %r247;
	@%p6 bra 	$L__BB0_15;
	abs.s32 	%r5, %r3;
	add.s32 	%r6, %r3, %r5;
	add.s32 	%r91, %r6, 1;
	and.b32  	%r7, %r91, 7;
	mov.b32 	%r249, 0;
	mov.u32 	%r215, %r4;
	mov.u32 	%r248, %r249;
	mov.u32 	%r247, %r249;
$L__BB0_3:
	mov.u32 	%r8, %r215;
	setp.lt.u32 	%p7, %r6, 7;
	add.s32 	%r93, %r8, %r81;
	mul.lo.s32 	%r12, %r93, %r71;
	add.s32 	%r13, %r12, %r77;
	add.s32 	%r94, %r8, %r3;
	mul.lo.s32 	%r219, %r94, %r72;
	add.s32 	%r15, %r219, %r3;
	mov.u32 	%r229, %r4;
	@%p7 bra 	$L__BB0_6;
	and.b32  	%r96, %r91, -8;
	neg.s32 	%r221, %r96;
	sub.s32 	%r97, %r77, %r3;
	add.s32 	%r98, %r97, %r12;
	mul.lo.s32 	%r220, %r98, 3;
	mov.u32 	%r229, %r4;
$L__BB0_5:
	.pragma "nounroll";
	mul.wide.s32 	%rd6, %r219, 4;
	add.s64 	%rd7, %rd2, %rd6;
	ld.global.u32 	%r99, [%rd7];
	cvt.s64.s32 	%rd8, %r220;
	add.s64 	%rd9, %rd1, %rd8;
	ld.global.u8 	%r100, [%rd9];
	mad.lo.s32 	%r101, %r99, %r100, %r247;
	ld.global.u8 	%r102, [%rd9+1];
	mad.lo.s32 	%r103, %r99, %r102, %r248;
	ld.global.u8 	%r104, [%rd9+2];
	mad.lo.s32 	%r105, %r99, %r104, %r249;
	ld.global.u32 	%r106, [%rd7+4];
	ld.global.u8 	%r107, [%rd9+3];
	mad.lo.s32 	%r108, %r106, %r107, %r101;
	ld.global.u8 	%r109, [%rd9+4];
	mad.lo.s32 	%r110, %r106, %r109, %r103;
	ld.global.u8 	%r111, [%rd9+5];
	mad.lo.s32 	%r112, %r106, %r111, %r105;
	ld.global.u32 	%r113, [%rd7+8];
	ld.global.u8 	%r114, [%rd9+6];
	mad.lo.s32 	%r115, %r113, %r114, %r108;
	ld.global.u8 	%r116, [%rd9+7];
	mad.lo.s32 	%r117, %r113, %r116, %r110;
	ld.global.u8 	%r118, [%rd9+8];
	mad.lo.s32 	%r119, %r113, %r118, %r112;
	ld.global.u32 	%r120, [%rd7+12];
	ld.global.u8 	%r121, [%rd9+9];
	mad.lo.s32 	%r122, %r120, %r121, %r115;
	ld.global.u8 	%r123, [%rd9+10];
	mad.lo.s32 	%r124, %r120, %r123, %r117;
	ld.global.u8 	%r125, [%rd9+11];
	mad.lo.s32 	%r126, %r120, %r125, %r119;
	ld.global.u32 	%r127, [%rd7+16];
	ld.global.u8 	%r128, [%rd9+12];
	mad.lo.s32 	%r129, %r127, %r128, %r122;
	ld.global.u8 	%r130, [%rd9+13];
	mad.lo.s32 	%r131, %r127, %r130, %r124;
	ld.global.u8 	%r132, [%rd9+14];
	mad.lo.s32 	%r133, %r127, %r132, %r126;
	ld.global.u32 	%r134, [%rd7+20];
	ld.global.u8 	%r135, [%rd9+15];
	mad.lo.s32 	%r136, %r134, %r135, %r129;
	ld.global.u8 	%r137, [%rd9+16];
	mad.lo.s32 	%r138, %r134, %r137, %r131;
	ld.global.u8 	%r139, [%rd9+17];
	mad.lo.s32 	%r140, %r134, %r139, %r133;
	ld.global.u32 	%r141, [%rd7+24];
	ld.global.u8 	%r142, [%rd9+18];
	mad.lo.s32 	%r143, %r141, %r142, %r136;
	ld.global.u8 	%r144, [%rd9+19];
	mad.lo.s32 	%r145, %r141, %r144, %r138;
	ld.global.u8 	%r146, [%rd9+20];
	mad.lo.s32 	%r147, %r141, %r146, %r140;
	ld.global.u32 	%r148, [%rd7+28];
	ld.global.u8 	%r149, [%rd9+21];
	mad.lo.s32 	%r247, %r148, %r149, %r143;
	ld.global.u8 	%r150, [%rd9+22];
	mad.lo.s32 	%r248, %r148, %r150, %r145;
	ld.global.u8 	%r151, [%rd9+23];
	mad.lo.s32 	%r249, %r148, %r151, %r147;
	add.s32 	%r229, %r229, 8;
	add.s32 	%r221, %r221, 8;
	add.s32 	%r220, %r220, 24;
	add.s32 	%r219, %r219, 8;
	setp.ne.s32 	%p8, %r221, 0;
	@%p8 bra 	$L__BB0_5;
$L__BB0_6:
	setp.eq.s32 	%p9, %r7, 0;
	@%p9 bra 	$L__BB0_14;
	add.s32 	%r153, %r7, -1;
	setp.lt.u32 	%p10, %r153, 3;
	@%p10 bra 	$L__BB0_9;
	add.s32 	%r154, %r13, %r229;
	mul.lo.s32 	%r155, %r154, 3;
	add.s32 	%r156, %r15, %r229;
	mul.wide.s32 	%rd10, %r156, 4;
	add.s64 	%rd11, %rd2, %rd10;
	ld.global.u32 	%r157, [%rd11];
	cvt.s64.s32 	%rd12, %r155;
	add.s64 	%rd13, %rd1, %rd12;
	ld.global.u8 	%r158, [%rd13];
	mad.lo.s32 	%r159, %r157, %r158, %r247;
	ld.global.u8 	%r160, [%rd13+1];
	mad.lo.s32 	%r161, %r157, %r160, %r248;
	ld.global.u8 	%r162, [%rd13+2];
	mad.lo.s32 	%r163, %r157, %r162, %r249;
	ld.global.u32 	%r164, [%rd11+4];
	ld.global.u8 	%r165, [%rd13+3];
	mad.lo.s32 	%r166, %r164, %r165, %r159;
	ld.global.u8 	%r167, [%rd13+4];
	mad.lo.s32 	%r168, %r164, %r167, %r161;
	ld.global.u8 	%r169, [%rd13+5];
	mad.lo.s32 	%r170, %r164, %r169, %r163;
	ld.global.u32 	%r171, [%rd11+8];
	ld.global.u8 	%r172, [%rd13+6];
	mad.lo.s32 	%r173, %r171, %r172, %r166;
	ld.global.u8 	%r174, [%rd13+7];
	mad.lo.s32 	%r175, %r171, %r174, %r168;
	ld.global.u8 	%r176, [%rd13+8];
	mad.lo.s32 	%r177, %r171, %r176, %r170;
	ld.global.u32 	%r178, [%rd11+12];
	ld.global.u8 	%r179, [%rd13+9];
	mad.lo.s32 	%r247, %r178, %r179, %r173;
	ld.global.u8 	%r180, [%rd13+10];
	mad.lo.s32 	%r248, %r178, %r180, %r175;
	ld.global.u8 	%r181, [%rd13+11];
	mad.lo.s32 	%r249, %r178, %r181, %r177;
	add.s32 	%r229, %r229, 4;
$L__BB0_9:
	and.b32  	%r183, %r91, 3;
	setp.eq.s32 	%p11, %r183, 0;
	@%p11 bra 	$L__BB0_14;
	setp.eq.s32 	%p12, %r183, 1;
	@%p12 bra 	$L__BB0_12;
	add.s32 	%r185, %r13, %r229;
	mul.lo.s32 	%r186, %r185, 3;
	add.s32 	%r187, %r15, %r229;
	mul.wide.s32 	%rd14, %r187, 4;
	add.s64 	%rd15, %rd2, %rd14;
	ld.global.u32 	%r188, [%rd15];
	cvt.s64.s32 	%rd16, %r186;
	add.s64 	%rd17, %rd1, %rd16;
	ld.global.u8 	%r189, [%rd17];
	mad.lo.s32 	%r190, %r188, %r189, %r247;
	ld.global.u8 	%r191, [%rd17+1];
	mad.lo.s32 	%r192, %r188, %r191, %r248;
	ld.global.u8 	%r193, [%rd17+2];
	mad.lo.s32 	%r194, %r188, %r193, %r249;
	ld.global.u32 	%r195, [%rd15+4];
	ld.global.u8 	%r196, [%rd17+3];
	mad.lo.s32 	%r247, %r195, %r196, %r190;
	ld.global.u8 	%r197, [%rd17+4];
	mad.lo.s32 	%r248, %r195, %r197, %r192;
	ld.global.u8 	%r198, [%rd17+5];
	mad.lo.s32 	%r249, %r195, %r198, %r194;
	add.s32 	%r229, %r229, 2;
$L__BB0_12:
	and.b32  	%r199, %r6, 1;
	setp.eq.b32 	%p13, %r199, 1;
	@%p13 bra 	$L__BB0_14;
	add.s32 	%r200, %r13, %r229;
	mul.lo.s32 	%r201, %r200, 3;
	add.s32 	%r202, %r15, %r229;
	mul.wide.s32 	%rd18, %r202, 4;
	add.s64 	%rd19, %rd2, %rd18;
	ld.global.u32 	%r203, [%rd19];
	cvt.s64.s32 	%rd20, %r201;
	add.s64 	%rd21, %rd1, %rd20;
	ld.global.u8 	%r204, [%rd21];
	mad.lo.s32 	%r247, %r203, %r204, %r247;
	ld.global.u8 	%r205, [%rd21+1];
	mad.lo.s32 	%r248, %r203, %r205, %r248;
	ld.global.u8 	%r206, [%rd21+2];
	mad.lo.s32 	%r249, %r203, %r206, %r249;
$L__BB0_14:
	add.s32 	%r215, %r8, 1;
	setp.ne.s32 	%p14, %r8, %r5;
	@%p14 bra 	$L__BB0_3;
$L__BB0_15:
	ld.param.u64 	%rd25, [_Z20gpuConvolutionKernelPKhPhPKiiii_param_1];
	min.s32 	%r207, %r247, 255;
	max.s32 	%r208, %r207, 0;
	min.s32 	%r209, %r248, 255;
	max.s32 	%r210, %r209, 0;
	min.s32 	%r211, %r249, 255;
	max.s32 	%r212, %r211, 0;
	mad.lo.s32 	%r213, %r71, %r81, %r77;
	mul.lo.s32 	%r214, %r213, 3;
	cvt.s64.s32 	%rd22, %r214;
	cvta.to.global.u64 	%rd23, %rd25;
	add.s64 	%rd24, %rd23, %rd22;
	st.global.u8 	[%rd24], %r208;
	st.global.u8 	[%rd24+1], %r210;
	st.global.u8 	[%rd24+2], %r212;
$L__BB0_16:
	ret;

}


// ===== COMPILED SASS (sm_100) =====

	.target	sm_100

	.elftype	@"ET_EXEC"


//--------------------- .note.nv.tkinfo           --------------------------
	.section	.note.nv.tkinfo,"",@"SHT_NOTE"
	.sectionflags	@"SHF_NOTE_NV_TKINFO"
	.tkinfo
        /*0018*/ 	.word	0x00000002
        /*0030*/ 	.string	""
        /*0030*/ 	.string	"ptxas"
        /*0030*/ 	.string	"Cuda compilation tools, release 13.0, V13.0.88"
        /*0030*/ 	.string	"Build cuda_13.0.r13.0/compiler.36424714_0"
        /*0030*/ 	.string	"-arch sm_100 -m 64 "



//--------------------- .note.nv.cuinfo           --------------------------
	.section	.note.nv.cuinfo,"",@"SHT_NOTE"
	.sectionflags	@"SHF_NOTE_NV_CUINFO"
        /*0018*/ 	.short	0x0002
        /*001a*/ 	.short	0x0064
        /*001c*/ 	.short	0x0082
	.zero		2


//--------------------- .nv.info                  --------------------------
	.section	.nv.info,"",@"SHT_CUDA_INFO"
	.align	4


	//----- nvinfo : EIATTR_REGCOUNT
	.align		4
        /*0000*/ 	.byte	0x04, 0x2f
        /*0002*/ 	.short	(.L_1 - .L_0)
	.align		4
.L_0:
        /*0004*/ 	.word	index@(_Z20gpuConvolutionKernelPKhPhPKiiii)
        /*0008*/ 	.word	0x00000020


	//----- nvinfo : EIATTR_FRAME_SIZE
	.align		4
.L_1:
        /*000c*/ 	.byte	0x04, 0x11
        /*000e*/ 	.short	(.L_3 - .L_2)
	.align		4
.L_2:
        /*0010*/ 	.word	index@(_Z20gpuConvolutionKernelPKhPhPKiiii)
        /*0014*/ 	.word	0x00000000


	//----- nvinfo : EIATTR_MIN_STACK_SIZE
	.align		4
.L_3:
        /*0018*/ 	.byte	0x04, 0x12
        /*001a*/ 	.short	(.L_5 - .L_4)
	.align		4
.L_4:
        /*001c*/ 	.word	index@(_Z20gpuConvolutionKernelPKhPhPKiiii)
        /*0020*/ 	.word	0x00000000
.L_5:


//--------------------- .nv.compat                --------------------------
	.section	.nv.compat,"",@"SHT_CUDA_COMPAT_INFO"
	.align	4
        /*0000*/ 	.byte	0x02, 0x09, 0x00, 0x00, 0x02, 0x02, 0x01, 0x00, 0x02, 0x05, 0x05, 0x00, 0x03, 0x07, 0x01, 0x01
        /*0010*/ 	.byte	0x02, 0x03, 0x00, 0x00, 0x02, 0x06, 0x01, 0x00, 0x04, 0x0b, 0x08, 0x00, 0x09, 0x00, 0x00, 0x00
        /*0020*/ 	.byte	0x00, 0x00, 0x00, 0x00


//--------------------- .nv.info._Z20gpuConvolutionKernelPKhPhPKiiii --------------------------
	.section	.nv.info._Z20gpuConvolutionKernelPKhPhPKiiii,"",@"SHT_CUDA_INFO"
	.sectionflags	@""
	.align	4


	//----- nvinfo : EIATTR_CUDA_API_VERSION
	.align		4
        /*0000*/ 	.byte	0x04, 0x37
        /*0002*/ 	.short	(.L_7 - .L_6)
.L_6:
        /*0004*/ 	.word	0x00000082


	//----- nvinfo : EIATTR_KPARAM_INFO
	.align		4
.L_7:
        /*0008*/ 	.byte	0x04, 0x17
        /*000a*/ 	.short	(.L_9 - .L_8)
.L_8:
        /*000c*/ 	.word	0x00000000
        /*0010*/ 	.short	0x0005
        /*0012*/ 	.short	0x0020
        /*0014*/ 	.byte	0x00, 0xf0, 0x11, 0x00


	//----- nvinfo : EIATTR_KPARAM_INFO
	.align		4
.L_9:
        /*0018*/ 	.byte	0x04, 0x17
        /*001a*/ 	.short	(.L_11 - .L_10)
.L_10:
        /*001c*/ 	.word	0x00000000
        /*0020*/ 	.short	0x0004
        /*0022*/ 	.short	0x001c
        /*0024*/ 	.byte	0x00, 0xf0, 0x11, 0x00


	//----- nvinfo : EIATTR_KPARAM_INFO
	.align		4
.L_11:
        /*0028*/ 	.byte	0x04, 0x17
        /*002a*/ 	.short	(.L_13 - .L_12)
.L_12:
        /*002c*/ 	.word	0x00000000
        /*0030*/ 	.short	0x0003
        /*0032*/ 	.short	0x0018
        /*0034*/ 	.byte	0x00, 0xf0, 0x11, 0x00


	//----- nvinfo : EIATTR_KPARAM_INFO
	.align		4
.L_13:
        /*0038*/ 	.byte	0x04, 0x17
        /*003a*/ 	.short	(.L_15 - .L_14)
.L_14:
        /*003c*/ 	.word	0x00000000
        /*0040*/ 	.short	0x0002
        /*0042*/ 	.short	0x0010
        /*0044*/ 	.byte	0x00, 0xf5, 0x21, 0x00


	//----- nvinfo : EIATTR_KPARAM_INFO
	.align		4
.L_15:
        /*0048*/ 	.byte	0x04, 0x17
        /*004a*/ 	.short	(.L_17 - .L_16)
.L_16:
        /*004c*/ 	.word	0x00000000
        /*0050*/ 	.short	0x0001
        /*0052*/ 	.short	0x0008
        /*0054*/ 	.byte	0x00, 0xf5, 0x21, 0x00


	//----- nvinfo : EIATTR_KPARAM_INFO
	.align		4
.L_17:
        /*0058*/ 	.byte	0x04, 0x17
        /*005a*/ 	.short	(.L_19 - .L_18)
.L_18:
        /*005c*/ 	.word	0x00000000
        /*0060*/ 	.short	0x0000
        /*0062*/ 	.short	0x0000
        /*0064*/ 	.byte	0x00, 0xf5, 0x21, 0x00


	//----- nvinfo : EIATTR_SPARSE_MMA_MASK
	.align		4
.L_19:
        /*0068*/ 	.byte	0x03, 0x50
        /*006a*/ 	.short	0x0000


	//----- nvinfo : EIATTR_MAXREG_COUNT
	.align		4
        /*006c*/ 	.byte	0x03, 0x1b
        /*006e*/ 	.short	0x00ff


	//----- nvinfo : EIATTR_MERCURY_ISA_VERSION
	.align		4
        /*0070*/ 	.byte	0x03, 0x5f
        /*0072*/ 	.short	0x0101


	//----- nvinfo : EIATTR_VRC_CTA_INIT_COUNT
	.align		4
        /*0074*/ 	.byte	0x02, 0x4a
	.zero		1
	.zero		1


	//----- nvinfo : EIATTR_EXIT_INSTR_OFFSETS
	.align		4
        /*0078*/ 	.byte	0x04, 0x1c
        /*007a*/ 	.short	(.L_21 - .L_20)


	//   ....[0]....
.L_20:
        /*007c*/ 	.word	0x00000130


	//   ....[1]....
        /*0080*/ 	.word	0x00000dd0


	//----- nvinfo : EIATTR_CBANK_PARAM_SIZE
	.align		4
.L_21:
        /*0084*/ 	.byte	0x03, 0x19
        /*0086*/ 	.short	0x0024


	//----- nvinfo : EIATTR_PARAM_CBANK
	.align		4
        /*0088*/ 	.byte	0x04, 0x0a
        /*008a*/ 	.short	(.L_23 - .L_22)
	.align		4
.L_22:
        /*008c*/ 	.word	index@(.nv.constant0._Z20gpuConvolutionKernelPKhPhPKiiii)
        /*0090*/ 	.short	0x0380
        /*0092*/ 	.short	0x0024


	//----- nvinfo : EIATTR_SW_WAR
	.align		4
.L_23:
        /*0094*/ 	.byte	0x04, 0x36
        /*0096*/ 	.short	(.L_25 - .L_24)
.L_24:
        /*0098*/ 	.word	0x00000008
.L_25:


//--------------------- .nv.callgraph             --------------------------
	.section	.nv.callgraph,"",@"SHT_CUDA_CALLGRAPH"
	.align	4
	.sectionentsize	8
	.align		4
        /*0000*/ 	.word	0x00000000
	.align		4
        /*0004*/ 	.word	0xffffffff
	.align		4
        /*0008*/ 	.word	0x00000000
	.align		4
        /*000c*/ 	.word	0xfffffffe
	.align		4
        /*0010*/ 	.word	0x00000000
	.align		4
        /*0014*/ 	.word	0xfffffffd
	.align		4
        /*0018*/ 	.word	0x00000000
	.align		4
        /*001c*/ 	.word	0xfffffffc


//--------------------- .text._Z20gpuConvolutionKernelPKhPhPKiiii --------------------------
	.section	.text._Z20gpuConvolutionKernelPKhPhPKiiii,"ax",@progbits
	.align	128
        .global         _Z20gpuConvolutionKernelPKhPhPKiiii
        .type           _Z20gpuConvolutionKernelPKhPhPKiiii,@function
        .size           _Z20gpuConvolutionKernelPKhPhPKiiii,(.L_x_8 - _Z20gpuConvolutionKernelPKhPhPKiiii)
        .other          _Z20gpuConvolutionKernelPKhPhPKiiii,@"STO_CUDA_ENTRY STV_DEFAULT"
_Z20gpuConvolutionKernelPKhPhPKiiii:
.text._Z20gpuConvolutionKernelPKhPhPKiiii:
[----:B------:R-:W-:Y:S01]  /*0000*/  LDC R1, c[0x0][0x37c] ;  /* 0x0000df00ff017b82 */ /* 0x000fe20000000800 */
[----:B------:R-:W0:Y:S07]  /*0010*/  S2R R3, SR_TID.Y ;  /* 0x0000000000037919 */ /* 0x000e2e0000002200 */
[----:B------:R-:W1:Y:S01]  /*0020*/  LDC R6, c[0x0][0x3a0] ;  /* 0x0000e800ff067b82 */ /* 0x000e620000000800 */
[----:B------:R-:W2:Y:S01]  /*0030*/  LDCU.64 UR6, c[0x0][0x398] ;  /* 0x00007300ff0677ac */ /* 0x000ea20008000a00 */
[----:B------:R-:W3:Y:S06]  /*0040*/  S2R R2, SR_TID.X ;  /* 0x0000000000027919 */ /* 0x000eec0000002100 */
[----:B------:R-:W3:Y:S08]  /*0050*/  LDC R5, c[0x0][0x360] ;  /* 0x0000d800ff057b82 */ /* 0x000ef00000000800 */
[----:B------:R-:W0:Y:S08]  /*0060*/  S2UR UR5, SR_CTAID.Y ;  /* 0x00000000000579c3 */ /* 0x000e300000002600 */
[----:B------:R-:W0:Y:S01]  /*0070*/  LDC R4, c[0x0][0x364] ;  /* 0x0000d900ff047b82 */ /* 0x000e220000000800 */
[----:B-1----:R-:W-:-:S04]  /*0080*/  LEA.HI R0, R6, R6, RZ, 0x1 ;  /* 0x0000000606007211 */ /* 0x002fc800078f08ff */
[----:B------:R-:W-:-:S03]  /*0090*/  SHF.R.S32.HI R0, RZ, 0x1, R0 ;  /* 0x00000001ff007819 */ /* 0x000fc60000011400 */
[----:B------:R-:W3:Y:S01]  /*00a0*/  S2UR UR4, SR_CTAID.X ;  /* 0x00000000000479c3 */ /* 0x000ee20000002500 */
[----:B0-----:R-:W-:Y:S01]  /*00b0*/  IMAD R4, R4, UR5, R3 ;  /* 0x0000000504047c24 */ /* 0x001fe2000f8e0203 */
[----:B--2---:R-:W-:-:S04]  /*00c0*/  IADD3 R3, PT, PT, -R0, UR7, RZ ;  /* 0x0000000700037c10 */ /* 0x004fc8000fffe1ff */
[----:B------:R-:W-:Y:S01]  /*00d0*/  ISETP.GE.AND P0, PT, R4, R3, PT ;  /* 0x000000030400720c */ /* 0x000fe20003f06270 */
[----:B---3--:R-:W-:Y:S01]  /*00e0*/  IMAD R5, R5, UR4, R2 ;  /* 0x0000000405057c24 */ /* 0x008fe2000f8e0202 */
[----:B------:R-:W-:-:S04]  /*00f0*/  IADD3 R2, PT, PT, -R0, UR6, RZ ;  /* 0x0000000600027c10 */ /* 0x000fc8000fffe1ff */
[C---:B------:R-:W-:Y:S02]  /*0100*/  VIMNMX R3, PT, PT, R5.reuse, R4, PT ;  /* 0x0000000405037248 */ /* 0x040fe40003fe0100 */
[----:B------:R-:W-:-:S04]  /*0110*/  ISETP.GE.OR P0, PT, R5, R2, P0 ;  /* 0x000000020500720c */ /* 0x000fc80000706670 */
[----:B------:R-:W-:-:S13]  /*0120*/  ISETP.LT.OR P0, PT, R3, R0, P0 ;  /* 0x000000000300720c */ /* 0x000fda0000701670 */
[----:B------:R-:W-:Y:S05]  /*0130*/  @P0 EXIT ;  /* 0x000000000000094d */ /* 0x000fea0003800000 */
[----:B------:R-:W-:Y:S01]  /*0140*/  ISETP.GE.AND P0, PT, R6, -0x1, PT ;  /* 0xffffffff0600780c */ /* 0x000fe20003f06270 */
[----:B------:R-:W0:Y:S01]  /*0150*/  LDCU.64 UR4, c[0x0][0x358] ;  /* 0x00006b00ff0477ac */ /* 0x000e220008000a00 */
[----:B------:R-:W-:Y:S01]  /*0160*/  HFMA2 R6, -RZ, RZ, 0, 0 ;  /* 0x00000000ff067431 */ /* 0x000fe200000001ff */
[----:B------:R-:W-:Y:S01]  /*0170*/  MOV R10, RZ ;  /* 0x000000ff000a7202 */ /* 0x000fe20000000f00 */
[----:B------:R-:W-:-:S09]  /*0180*/  HFMA2 R12, -RZ, RZ, 0, 0 ;  /* 0x00000000ff0c7431 */ /* 0x000fd200000001ff */
[----:B------:R-:W-:Y:S05]  /*0190*/  @!P0 BRA `(.L_x_0) ;  /* 0x0000000800e08947 */ /* 0x000fea0003800000 */
[----:B------:R-:W-:Y:S02]  /*01a0*/  IABS R3, R0 ;  /* 0x0000000000037213 */ /* 0x000fe40000000000 */
[C---:B------:R-:W-:Y:S02]  /*01b0*/  IADD3 R9, PT, PT, -R0.reuse, RZ, RZ ;  /* 0x000000ff00097210 */ /* 0x040fe40007ffe1ff */
[----:B------:R-:W-:Y:S02]  /*01c0*/  IADD3 R8, PT, PT, R0, R3, RZ ;  /* 0x0000000300087210 */ /* 0x000fe40007ffe0ff */
[----:B------:R-:W-:Y:S01]  /*01d0*/  MOV R12, RZ ;  /* 0x000000ff000c7202 */ /* 0x000fe20000000f00 */
[----:B------:R-:W-:Y:S01]  /*01e0*/  IMAD.MOV.U32 R11, RZ, RZ, R9 ;  /* 0x000000ffff0b7224 */ /* 0x000fe200078e0009 */
[----:B------:R-:W-:Y:S02]  /*01f0*/  IADD3 R13, PT, PT, R8, 0x1, RZ ;  /* 0x00000001080d7810 */ /* 0x000fe40007ffe0ff */
[----:B------:R-:W-:-:S02]  /*0200*/  MOV R10, RZ ;  /* 0x000000ff000a7202 */ /* 0x000fc40000000f00 */
[----:B------:R-:W-:Y:S02]  /*0210*/  MOV R6, RZ ;  /* 0x000000ff00067202 */ /* 0x000fe40000000f00 */
[----:B------:R-:W-:-:S07]  /*0220*/  LOP3.LUT R16, R13, 0x7, RZ, 0xc0, !PT ;  /* 0x000000070d107812 */ /* 0x000fce00078ec0ff */
.L_x_6:
[----:B------:R-:W1:Y:S01]  /*0230*/  LDCU UR7, c[0x0][0x3a0] ;  /* 0x00007400ff0777ac */ /* 0x000e620008000800 */
[----:B------:R-:W-:Y:S02]  /*0240*/  ISETP.GE.U32.AND P2, PT, R8, 0x7, PT ;  /* 0x000000070800780c */ /* 0x000fe40003f46070 */
[-C--:B------:R-:W-:Y:S01]  /*0250*/  IADD3 R17, PT, PT, R0, R11.reuse, RZ ;  /* 0x0000000b00117210 */ /* 0x080fe20007ffe0ff */
[----:B------:R-:W2:Y:S01]  /*0260*/  LDCU UR6, c[0x0][0x398] ;  /* 0x00007300ff0677ac */ /* 0x000ea20008000800 */
[----:B------:R-:W-:Y:S02]  /*0270*/  IABS R2, R0 ;  /* 0x0000000000027213 */ /* 0x000fe40000000000 */
[----:B------:R-:W-:Y:S02]  /*0280*/  IADD3 R20, PT, PT, R4, R11, RZ ;  /* 0x0000000b04147210 */ /* 0x000fe40007ffe0ff */
[----:B------:R-:W-:Y:S02]  /*0290*/  ISETP.NE.AND P0, PT, R11, R2, PT ;  /* 0x000000020b00720c */ /* 0x000fe40003f05270 */
[----:B------:R-:W-:-:S02]  /*02a0*/  ISETP.NE.AND P1, PT, R16, RZ, PT ;  /* 0x000000ff1000720c */ /* 0x000fc40003f25270 */
[----:B------:R-:W-:Y:S02]  /*02b0*/  MOV R7, R9 ;  /* 0x0000000900077202 */ /* 0x000fe40000000f00 */
[----:B------:R-:W-:Y:S01]  /*02c0*/  IADD3 R11, PT, PT, R11, 0x1, RZ ;  /* 0x000000010b0b7810 */ /* 0x000fe20007ffe0ff */
[----:B-1----:R-:W-:Y:S01]  /*02d0*/  IMAD R17, R17, UR7, RZ ;  /* 0x0000000711117c24 */ /* 0x002fe2000f8e02ff */
[----:B------:R-:W-:Y:S07]  /*02e0*/  @!P2 BRA `(.L_x_1) ;  /* 0x000000040028a947 */ /* 0x000fee0003800000 */
[----:B------:R-:W-:Y:S01]  /*02f0*/  IADD3 R3, PT, PT, R5, -R0, RZ ;  /* 0x8000000005037210 */ /* 0x000fe20007ffe0ff */
[----:B------:R-:W-:Y:S01]  /*0300*/  IMAD.MOV.U32 R7, RZ, RZ, R9 ;  /* 0x000000ffff077224 */ /* 0x000fe200078e0009 */
[----:B------:R-:W-:Y:S01]  /*0310*/  LOP3.LUT R18, R13, 0xfffffff8, RZ, 0xc0, !PT ;  /* 0xfffffff80d127812 */ /* 0x000fe200078ec0ff */
[----:B------:R-:W1:Y:S01]  /*0320*/  LDCU.64 UR8, c[0x0][0x380] ;  /* 0x00007000ff0877ac */ /* 0x000e620008000a00 */
[----:B------:R-:W-:Y:S01]  /*0330*/  MOV R21, R17 ;  /* 0x0000001100157202 */ /* 0x000fe20000000f00 */
[----:B--2---:R-:W-:Y:S01]  /*0340*/  IMAD R3, R20, UR6, R3 ;  /* 0x0000000614037c24 */ /* 0x004fe2000f8e0203 */
[----:B------:R-:W-:-:S03]  /*0350*/  IADD3 R18, PT, PT, -R18, RZ, RZ ;  /* 0x000000ff12127210 */ /* 0x000fc60007ffe1ff */
[----:B------:R-:W-:-:S07]  /*0360*/  IMAD R19, R3, 0x3, RZ ;  /* 0x0000000303137824 */ /* 0x000fce00078e02ff */
.L_x_2:
[----:B------:R-:W2:Y:S01]  /*0370*/  LDC.64 R14, c[0x0][0x390] ;  /* 0x0000e400ff0e7b82 */ /* 0x000ea20000000a00 */
[----:B-1----:R-:W-:-:S04]  /*0380*/  IADD3 R2, P2, PT, R19, UR8, RZ ;  /* 0x0000000813027c10 */ /* 0x002fc8000ff5e0ff */
[----:B------:R-:W-:-:S05]  /*0390*/  LEA.HI.X.SX32 R3, R19, UR9, 0x1, P2 ;  /* 0x0000000913037c11 */ /* 0x000fca00090f0eff */
[----:B0-----:R-:W3:Y:S04]  /*03a0*/  LDG.E.U8 R22, desc[UR4][R2.64] ;  /* 0x0000000402167981 */ /* 0x001ee8000c1e1100 */
[----:B------:R-:W4:Y:S04]  /*03b0*/  LDG.E.U8 R24, desc[UR4][R2.64+0x1] ;  /* 0x0000010402187981 */ /* 0x000f28000c1e1100 */
[----:B------:R-:W5:Y:S04]  /*03c0*/  LDG.E.U8 R25, desc[UR4][R2.64+0x2] ;  /* 0x0000020402197981 */ /* 0x000f68000c1e1100 */
[----:B------:R-:W5:Y:S01]  /*03d0*/  LDG.E.U8 R27, desc[UR4][R2.64+0xf] ;  /* 0x00000f04021b7981 */ /* 0x000f62000c1e1100 */
[----:B--2---:R-:W-:-:S03]  /*03e0*/  IMAD.WIDE R14, R21, 0x4, R14 ;  /* 0x00000004150e7825 */ /* 0x004fc600078e020e */
[----:B------:R-:W2:Y:S04]  /*03f0*/  LDG.E.U8 R29, desc[UR4][R2.64+0x10] ;  /* 0x00001004021d7981 */ /* 0x000ea8000c1e1100 */
[----:B------:R-:W3:Y:S04]  /*0400*/  LDG.E R23, desc[UR4][R14.64] ;  /* 0x000000040e177981 */ /* 0x000ee8000c1e1900 */
[----:B------:R-:W2:Y:S04]  /*0410*/  LDG.E.U8 R26, desc[UR4][R2.64+0x13] ;  /* 0x00001304021a7981 */ /* 0x000ea8000c1e1100 */
[----:B------:R-:W2:Y:S01]  /*0420*/  LDG.E.U8 R28, desc[UR4][R2.64+0x14] ;  /* 0x00001404021c7981 */ /* 0x000ea2000c1e1100 */
[----:B---3--:R-:W-:-:S02]  /*0430*/  IMAD R6, R23, R22, R6 ;  /* 0x0000001617067224 */ /* 0x008fc400078e0206 */
[C---:B----4-:R-:W-:Y:S01]  /*0440*/  IMAD R24, R23.reuse, R24, R10 ;  /* 0x0000001817187224 */ /* 0x050fe200078e020a */
[----:B------:R-:W3:Y:S01]  /*0450*/  LDG.E.U8 R22, desc[UR4][R2.64+0x5] ;  /* 0x0000050402167981 */ /* 0x000ee2000c1e1100 */
[----:B-----5:R-:W-:-:S03]  /*0460*/  IMAD R25, R23, R25, R12 ;  /* 0x0000001917197224 */ /* 0x020fc600078e020c */
[----:B------:R-:W3:Y:S04]  /*0470*/  LDG.E R23, desc[UR4][R14.64+0x4] ;  /* 0x000004040e177981 */ /* 0x000ee8000c1e1900 */
[----:B------:R-:W4:Y:S04]  /*0480*/  LDG.E.U8 R10, desc[UR4][R2.64+0x3] ;  /* 0x00000304020a7981 */ /* 0x000f28000c1e1100 */
[----:B------:R-:W5:Y:S01]  /*0490*/  LDG.E.U8 R12, desc[UR4][R2.64+0x4] ;  /* 0x00000404020c7981 */ /* 0x000f62000c1e1100 */
[----:B---3--:R-:W-:-:S03]  /*04a0*/  IMAD R22, R23, R22, R25 ;  /* 0x0000001617167224 */ /* 0x008fc600078e0219 */
[----:B------:R-:W3:Y:S01]  /*04b0*/  LDG.E.U8 R25, desc[UR4][R2.64+0x8] ;  /* 0x0000080402197981 */ /* 0x000ee2000c1e1100 */
[----:B----4-:R-:W-:-:S03]  /*04c0*/  IMAD R6, R23, R10, R6 ;  /* 0x0000000a17067224 */ /* 0x010fc600078e0206 */
[----:B------:R-:W4:Y:S01]  /*04d0*/  LDG.E.U8 R10, desc[UR4][R2.64+0x6] ;  /* 0x00000604020a7981 */ /* 0x000f22000c1e1100 */
[----:B-----5:R-:W-:-:S03]  /*04e0*/  IMAD R12, R23, R12, R24 ;  /* 0x0000000c170c7224 */ /* 0x020fc600078e0218 */
[----:B------:R-:W4:Y:S04]  /*04f0*/  LDG.E R23, desc[UR4][R14.64+0x8] ;  /* 0x000008040e177981 */ /* 0x000f28000c1e1900 */
[----:B------:R-:W5:Y:S01]  /*0500*/  LDG.E.U8 R24, desc[UR4][R2.64+0x7] ;  /* 0x0000070402187981 */ /* 0x000f62000c1e1100 */
[C---:B----4-:R-:W-:Y:S02]  /*0510*/  IMAD R6, R23.reuse, R10, R6 ;  /* 0x0000000a17067224 */ /* 0x050fe400078e0206 */
[C---:B---3--:R-:W-:Y:S01]  /*0520*/  IMAD R22, R23.reuse, R25, R22 ;  /* 0x0000001917167224 */ /* 0x048fe200078e0216 */
        /* <DEDUP_REMOVED lines=10> */
[----:B------:R-:W3:Y:S04]  /*05d0*/  LDG.E R25, desc[UR4][R14.64+0x10] ;  /* 0x000010040e197981 */ /* 0x000ee8000c1e1900 */
[----:B------:R-:W5:Y:S01]  /*05e0*/  LDG.E.U8 R22, desc[UR4][R2.64+0xd] ;  /* 0x00000d0402167981 */ /* 0x000f62000c1e1100 */
[C---:B---3--:R-:W-:Y:S02]  /*05f0*/  IMAD R10, R25.reuse, R10, R6 ;  /* 0x0000000a190a7224 */ /* 0x048fe400078e0206 */
[C---:B----4-:R-:W-:Y:S01]  /*0600*/  IMAD R23, R25.reuse, R24, R23 ;  /* 0x0000001819177224 */ /* 0x050fe200078e0217 */
[----:B------:R-:W3:Y:S01]  /*0610*/  LDG.E R6, desc[UR4][R14.64+0x18] ;  /* 0x000018040e067981 */ /* 0x000ee2000c1e1900 */
[----:B-----5:R-:W-:-:S03]  /*0620*/  IMAD R22, R25, R22, R12 ;  /* 0x0000001619167224 */ /* 0x020fc600078e020c */
[----:B------:R-:W4:Y:S04]  /*0630*/  LDG.E R25, desc[UR4][R14.64+0x14] ;  /* 0x000014040e197981 */ /* 0x000f28000c1e1900 */
[----:B------:R-:W5:Y:S04]  /*0640*/  LDG.E.U8 R24, desc[UR4][R2.64+0x11] ;  /* 0x0000110402187981 */ /* 0x000f68000c1e1100 */
[----:B------:R-:W3:Y:S01]  /*0650*/  LDG.E R12, desc[UR4][R14.64+0x1c] ;  /* 0x00001c040e0c7981 */ /* 0x000ee2000c1e1900 */
[----:B------:R-:W-:Y:S01]  /*0660*/  IADD3 R18, PT, PT, R18, 0x8, RZ ;  /* 0x0000000812127810 */ /* 0x000fe20007ffe0ff */
[----:B----4-:R-:W-:-:S02]  /*0670*/  IMAD R27, R25, R27, R10 ;  /* 0x0000001b191b7224 */ /* 0x010fc400078e020a */
[----:B------:R-:W4:Y:S01]  /*0680*/  LDG.E.U8 R10, desc[UR4][R2.64+0x12] ;  /* 0x00001204020a7981 */ /* 0x000f22000c1e1100 */
[C---:B--2---:R-:W-:Y:S02]  /*0690*/  IMAD R29, R25.reuse, R29, R22 ;  /* 0x0000001d191d7224 */ /* 0x044fe400078e0216 */
[----:B-----5:R-:W-:Y:S01]  /*06a0*/  IMAD R24, R25, R24, R23 ;  /* 0x0000001819187224 */ /* 0x020fe200078e0217 */
[----:B------:R-:W2:Y:S04]  /*06b0*/  LDG.E.U8 R22, desc[UR4][R2.64+0x15] ;  /* 0x0000150402167981 */ /* 0x000ea8000c1e1100 */
[----:B------:R-:W5:Y:S04]  /*06c0*/  LDG.E.U8 R23, desc[UR4][R2.64+0x16] ;  /* 0x0000160402177981 */ /* 0x000f68000c1e1100 */
[----:B------:R-:W5:Y:S01]  /*06d0*/  LDG.E.U8 R25, desc[UR4][R2.64+0x17] ;  /* 0x0000170402197981 */ /* 0x000f62000c1e1100 */
[----:B------:R-:W-:Y:S01]  /*06e0*/  ISETP.NE.AND P2, PT, R18, RZ, PT ;  /* 0x000000ff1200720c */ /* 0x000fe20003f45270 */
[----:B---3--:R-:W-:-:S02]  /*06f0*/  IMAD R26, R6, R26, R29 ;  /* 0x0000001a061a7224 */ /* 0x008fc400078e021d */
[C---:B------:R-:W-:Y:S01]  /*0700*/  IMAD R24, R6.reuse, R28, R24 ;  /* 0x0000001c06187224 */ /* 0x040fe200078e0218 */
[----:B------:R-:W-:Y:S02]  /*0710*/  IADD3 R7, PT, PT, R7, 0x8, RZ ;  /* 0x0000000807077810 */ /* 0x000fe40007ffe0ff */
[----:B------:R-:W-:Y:S02]  /*0720*/  IADD3 R19, PT, PT, R19, 0x18, RZ ;  /* 0x0000001813137810 */ /* 0x000fe40007ffe0ff */
[----:B------:R-:W-:Y:S01]  /*0730*/  IADD3 R21, PT, PT, R21, 0x8, RZ ;  /* 0x0000000815157810 */ /* 0x000fe20007ffe0ff */
[----:B----4-:R-:W-:-:S04]  /*0740*/  IMAD R27, R6, R10, R27 ;  /* 0x0000000a061b7224 */ /* 0x010fc800078e021b */
[C---:B--2---:R-:W-:Y:S02]  /*0750*/  IMAD R6, R12.reuse, R22, R27 ;  /* 0x000000160c067224 */ /* 0x044fe400078e021b */
[C---:B-----5:R-:W-:Y:S02]  /*0760*/  IMAD R10, R12.reuse, R23, R26 ;  /* 0x000000170c0a7224 */ /* 0x060fe400078e021a */
[----:B------:R-:W-:Y:S01]  /*0770*/  IMAD R12, R12, R25, R24 ;  /* 0x000000190c0c7224 */ /* 0x000fe200078e0218 */
[----:B------:R-:W-:Y:S06]  /*0780*/  @P2 BRA `(.L_x_2) ;  /* 0xfffffff800f82947 */ /* 0x000fec000383ffff */
.L_x_1:
[----:B--2---:R-:W-:Y:S01]  /*0790*/  IMAD R18, R20, UR6, R5 ;  /* 0x0000000614127c24 */ /* 0x004fe2000f8e0205 */
[----:B------:R-:W-:Y:S01]  /*07a0*/  IADD3 R20, PT, PT, R0, R17, RZ ;  /* 0x0000001100147210 */ /* 0x000fe20007ffe0ff */
[----:B------:R-:W-:Y:S06]  /*07b0*/  @!P1 BRA `(.L_x_3) ;  /* 0x0000000400549947 */ /* 0x000fec0003800000 */
[----:B------:R-:W-:Y:S02]  /*07c0*/  IADD3 R2, PT, PT, R16, -0x1, RZ ;  /* 0xffffffff10027810 */ /* 0x000fe40007ffe0ff */
[----:B------:R-:W-:Y:S02]  /*07d0*/  LOP3.LUT P1, R24, R13, 0x3, RZ, 0xc0, !PT ;  /* 0x000000030d187812 */ /* 0x000fe4000782c0ff */
[----:B------:R-:W-:-:S13]  /*07e0*/  ISETP.GE.U32.AND P2, PT, R2, 0x3, PT ;  /* 0x000000030200780c */ /* 0x000fda0003f46070 */
[----:B------:R-:W-:Y:S05]  /*07f0*/  @!P2 BRA `(.L_x_4) ;  /* 0x000000000094a947 */ /* 0x000fea0003800000 */
[----:B------:R-:W1:Y:S01]  /*0800*/  LDC.64 R14, c[0x0][0x390] ;  /* 0x0000e400ff0e7b82 */ /* 0x000e620000000a00 */
[----:B------:R-:W2:Y:S01]  /*0810*/  LDCU.64 UR8, c[0x0][0x380] ;  /* 0x00007000ff0877ac */ /* 0x000ea20008000a00 */
[----:B------:R-:W-:Y:S01]  /*0820*/  IMAD.IADD R2, R18, 0x1, R7 ;  /* 0x0000000112027824 */ /* 0x000fe200078e0207 */
[----:B------:R-:W-:-:S03]  /*0830*/  IADD3 R17, PT, PT, R20, R7, RZ ;  /* 0x0000000714117210 */ /* 0x000fc60007ffe0ff */
[----:B------:R-:W-:-:S05]  /*0840*/  IMAD R3, R2, 0x3, RZ ;  /* 0x0000000302037824 */ /* 0x000fca00078e02ff */
[----:B--2---:R-:W-:-:S04]  /*0850*/  IADD3 R2, P2, PT, R3, UR8, RZ ;  /* 0x0000000803027c10 */ /* 0x004fc8000ff5e0ff */
[----:B------:R-:W-:Y:S01]  /*0860*/  LEA.HI.X.SX32 R3, R3, UR9, 0x1, P2 ;  /* 0x0000000903037c11 */ /* 0x000fe200090f0eff */
[----:B-1----:R-:W-:-:S04]  /*0870*/  IMAD.WIDE R14, R17, 0x4, R14 ;  /* 0x00000004110e7825 */ /* 0x002fc800078e020e */
[----:B0-----:R-:W2:Y:S04]  /*0880*/  LDG.E.U8 R26, desc[UR4][R2.64] ;  /* 0x00000004021a7981 */ /* 0x001ea8000c1e1100 */
[----:B------:R-:W2:Y:S04]  /*0890*/  LDG.E R23, desc[UR4][R14.64] ;  /* 0x000000040e177981 */ /* 0x000ea8000c1e1900 */
[----:B------:R-:W3:Y:S04]  /*08a0*/  LDG.E.U8 R27, desc[UR4][R2.64+0x1] ;  /* 0x00000104021b7981 */ /* 0x000ee8000c1e1100 */
[----:B------:R-:W4:Y:S04]  /*08b0*/  LDG.E.U8 R25, desc[UR4][R2.64+0x2] ;  /* 0x0000020402197981 */ /* 0x000f28000c1e1100 */
[----:B------:R-:W5:Y:S04]  /*08c0*/  LDG.E R22, desc[UR4][R14.64+0x4] ;  /* 0x000004040e167981 */ /* 0x000f68000c1e1900 */
[----:B------:R-:W5:Y:S04]  /*08d0*/  LDG.E.U8 R19, desc[UR4][R2.64+0x3] ;  /* 0x0000030402137981 */ /* 0x000f68000c1e1100 */
[----:B------:R-:W5:Y:S04]  /*08e0*/  LDG.E.U8 R17, desc[UR4][R2.64+0x4] ;  /* 0x0000040402117981 */ /* 0x000f68000c1e1100 */
[----:B------:R-:W5:Y:S04]  /*08f0*/  LDG.E R21, desc[UR4][R14.64+0xc] ;  /* 0x00000c040e157981 */ /* 0x000f68000c1e1900 */
[----:B------:R-:W5:Y:S01]  /*0900*/  LDG.E.U8 R28, desc[UR4][R2.64+0x9] ;  /* 0x00000904021c7981 */ /* 0x000f62000c1e1100 */
[----:B--2---:R-:W-:-:S03]  /*0910*/  IMAD R26, R23, R26, R6 ;  /* 0x0000001a171a7224 */ /* 0x004fc600078e0206 */
[----:B------:R-:W2:Y:S01]  /*0920*/  LDG.E R6, desc[UR4][R14.64+0x8] ;  /* 0x000008040e067981 */ /* 0x000ea2000c1e1900 */
[----:B---3--:R-:W-:-:S03]  /*0930*/  IMAD R10, R23, R27, R10 ;  /* 0x0000001b170a7224 */ /* 0x008fc600078e020a */
[----:B------:R-:W2:Y:S01]  /*0940*/  LDG.E.U8 R27, desc[UR4][R2.64+0x6] ;  /* 0x00000604021b7981 */ /* 0x000ea2000c1e1100 */
[----:B----4-:R-:W-:-:S03]  /*0950*/  IMAD R23, R23, R25, R12 ;  /* 0x0000001917177224 */ /* 0x010fc600078e020c */
[----:B------:R-:W3:Y:S04]  /*0960*/  LDG.E.U8 R12, desc[UR4][R2.64+0x5] ;  /* 0x00000504020c7981 */ /* 0x000ee8000c1e1100 */
[----:B------:R-:W4:Y:S01]  /*0970*/  LDG.E.U8 R25, desc[UR4][R2.64+0x7] ;  /* 0x0000070402197981 */ /* 0x000f22000c1e1100 */
[----:B-----5:R-:W-:-:S03]  /*0980*/  IMAD R26, R22, R19, R26 ;  /* 0x00000013161a7224 */ /* 0x020fc600078e021a */
[----:B------:R-:W5:Y:S01]  /*0990*/  LDG.E.U8 R19, desc[UR4][R2.64+0x8] ;  /* 0x0000080402137981 */ /* 0x000f62000c1e1100 */
[----:B------:R-:W-:-:S03]  /*09a0*/  IMAD R17, R22, R17, R10 ;  /* 0x0000001116117224 */ /* 0x000fc600078e020a */
[----:B------:R-:W5:Y:S04]  /*09b0*/  LDG.E.U8 R10, desc[UR4][R2.64+0xa] ;  /* 0x00000a04020a7981 */ /* 0x000f68000c1e1100 */
[----:B------:R-:W5:Y:S01]  /*09c0*/  LDG.E.U8 R14, desc[UR4][R2.64+0xb] ;  /* 0x00000b04020e7981 */ /* 0x000f62000c1e1100 */
[----:B------:R-:W-:Y:S01]  /*09d0*/  IADD3 R7, PT, PT, R7, 0x4, RZ ;  /* 0x0000000407077810 */ /* 0x000fe20007ffe0ff */
[----:B--2---:R-:W-:Y:S02]  /*09e0*/  IMAD R26, R6, R27, R26 ;  /* 0x0000001b061a7224 */ /* 0x004fe400078e021a */
[----:B---3--:R-:W-:Y:S02]  /*09f0*/  IMAD R12, R22, R12, R23 ;  /* 0x0000000c160c7224 */ /* 0x008fe400078e0217 */
[----:B----4-:R-:W-:-:S02]  /*0a00*/  IMAD R17, R6, R25, R17 ;  /* 0x0000001906117224 */ /* 0x010fc400078e0211 */
[----:B-----5:R-:W-:Y:S02]  /*0a10*/  IMAD R12, R6, R19, R12 ;  /* 0x00000013060c7224 */ /* 0x020fe400078e020c */
[C---:B------:R-:W-:Y:S02]  /*0a20*/  IMAD R6, R21.reuse, R28, R26 ;  /* 0x0000001c15067224 */ /* 0x040fe400078e021a */
[C---:B------:R-:W-:Y:S02]  /*0a30*/  IMAD R10, R21.reuse, R10, R17 ;  /* 0x0000000a150a7224 */ /* 0x040fe400078e0211 */
[----:B------:R-:W-:-:S07]  /*0a40*/  IMAD R12, R21, R14, R12 ;  /* 0x0000000e150c7224 */ /* 0x000fce00078e020c */
.L_x_4:
[----:B------:R-:W-:Y:S05]  /*0a50*/  @!P1 BRA `(.L_x_3) ;  /* 0x0000000000ac9947 */ /* 0x000fea0003800000 */
[----:B------:R-:W-:Y:S02]  /*0a60*/  ISETP.NE.AND P2, PT, R24, 0x1, PT ;  /* 0x000000011800780c */ /* 0x000fe40003f45270 */
[----:B------:R-:W-:-:S04]  /*0a70*/  LOP3.LUT R2, R8, 0x1, RZ, 0xc0, !PT ;  /* 0x0000000108027812 */ /* 0x000fc800078ec0ff */
[----:B------:R-:W-:-:S07]  /*0a80*/  ISETP.NE.U32.AND P1, PT, R2, 0x1, PT ;  /* 0x000000010200780c */ /* 0x000fce0003f25070 */
[----:B------:R-:W-:Y:S06]  /*0a90*/  @!P2 BRA `(.L_x_5) ;  /* 0x00000000005ca947 */ /* 0x000fec0003800000 */
[----:B------:R-:W1:Y:S01]  /*0aa0*/  LDC.64 R14, c[0x0][0x390] ;  /* 0x0000e400ff0e7b82 */ /* 0x000e620000000a00 */
[----:B------:R-:W2:Y:S01]  /*0ab0*/  LDCU.64 UR8, c[0x0][0x380] ;  /* 0x00007000ff0877ac */ /* 0x000ea20008000a00 */
[-C--:B------:R-:W-:Y:S02]  /*0ac0*/  IADD3 R2, PT, PT, R18, R7.reuse, RZ ;  /* 0x0000000712027210 */ /* 0x080fe40007ffe0ff */
        /* <DEDUP_REMOVED lines=12> */
[----:B------:R-:W5:Y:S01]  /*0b90*/  LDG.E.U8 R26, desc[UR4][R2.64+0x5] ;  /* 0x00000504021a7981 */ /* 0x000f62000c1e1100 */
[----:B------:R-:W-:Y:S01]  /*0ba0*/  IADD3 R7, PT, PT, R7, 0x2, RZ ;  /* 0x0000000207077810 */ /* 0x000fe20007ffe0ff */
[----:B--2---:R-:W-:-:S02]  /*0bb0*/  IMAD R6, R17, R19, R6 ;  /* 0x0000001311067224 */ /* 0x004fc400078e0206 */
[C---:B---3--:R-:W-:Y:S02]  /*0bc0*/  IMAD R10, R17.reuse, R21, R10 ;  /* 0x00000015110a7224 */ /* 0x048fe400078e020a */
[----:B----4-:R-:W-:Y:S02]  /*0bd0*/  IMAD R12, R17, R22, R12 ;  /* 0x00000016110c7224 */ /* 0x010fe400078e020c */
[C---:B-----5:R-:W-:Y:S02]  /*0be0*/  IMAD R6, R23.reuse, R24, R6 ;  /* 0x0000001817067224 */ /* 0x060fe400078e0206 */
[C---:B------:R-:W-:Y:S02]  /*0bf0*/  IMAD R10, R23.reuse, R25, R10 ;  /* 0x00000019170a7224 */ /* 0x040fe400078e020a */
[----:B------:R-:W-:-:S07]  /*0c00*/  IMAD R12, R23, R26, R12 ;  /* 0x0000001a170c7224 */ /* 0x000fce00078e020c */
.L_x_5:
[----:B------:R-:W-:Y:S05]  /*0c10*/  @!P1 BRA `(.L_x_3) ;  /* 0x00000000003c9947 */ /* 0x000fea0003800000 */
        /* <DEDUP_REMOVED lines=11> */
[----:B------:R-:W4:Y:S01]  /*0cd0*/  LDG.E.U8 R18, desc[UR4][R14.64+0x2] ;  /* 0x000002040e127981 */ /* 0x000f22000c1e1100 */
[----:B--2---:R-:W-:-:S02]  /*0ce0*/  IMAD R6, R3, R7, R6 ;  /* 0x0000000703067224 */ /* 0x004fc400078e0206 */
[C---:B---3--:R-:W-:Y:S02]  /*0cf0*/  IMAD R10, R3.reuse, R17, R10 ;  /* 0x00000011030a7224 */ /* 0x048fe400078e020a */
[----:B----4-:R-:W-:-:S07]  /*0d00*/  IMAD R12, R3, R18, R12 ;  /* 0x00000012030c7224 */ /* 0x010fce00078e020c */
.L_x_3:
[----:B------:R-:W-:Y:S05]  /*0d10*/  @P0 BRA `(.L_x_6) ;  /* 0xfffffff400440947 */ /* 0x000fea000383ffff */
.L_x_0:
[----:B------:R-:W1:Y:S01]  /*0d20*/  LDCU.64 UR8, c[0x0][0x388] ;  /* 0x00007100ff0877ac */ /* 0x000e620008000a00 */
[----:B------:R-:W-:Y:S01]  /*0d30*/  IMAD R4, R4, UR6, R5 ;  /* 0x0000000604047c24 */ /* 0x000fe2000f8e0205 */
[----:B------:R-:W-:Y:S02]  /*0d40*/  VIMNMX.RELU R5, PT, PT, R6, 0xff, PT ;  /* 0x000000ff06057848 */ /* 0x000fe40003fe1100 */
[----:B------:R-:W-:Y:S01]  /*0d50*/  VIMNMX.RELU R7, PT, PT, R10, 0xff, PT ;  /* 0x000000ff0a077848 */ /* 0x000fe20003fe1100 */
[----:B------:R-:W-:Y:S01]  /*0d60*/  IMAD R4, R4, 0x3, RZ ;  /* 0x0000000304047824 */ /* 0x000fe200078e02ff */
[----:B------:R-:W-:-:S04]  /*0d70*/  VIMNMX.RELU R9, PT, PT, R12, 0xff, PT ;  /* 0x000000ff0c097848 */ /* 0x000fc80003fe1100 */
[----:B-1----:R-:W-:-:S04]  /*0d80*/  IADD3 R2, P0, PT, R4, UR8, RZ ;  /* 0x0000000804027c10 */ /* 0x002fc8000ff1e0ff */
[----:B------:R-:W-:-:S05]  /*0d90*/  LEA.HI.X.SX32 R3, R4, UR9, 0x1, P0 ;  /* 0x0000000904037c11 */ /* 0x000fca00080f0eff */
[----:B0-----:R-:W-:Y:S04]  /*0da0*/  STG.E.U8 desc[UR4][R2.64], R5 ;  /* 0x0000000502007986 */ /* 0x001fe8000c101104 */
[----:B------:R-:W-:Y:S04]  /*0db0*/  STG.E.U8 desc[UR4][R2.64+0x1], R7 ;  /* 0x0000010702007986 */ /* 0x000fe8000c101104 */
[----:B------:R-:W-:Y:S01]  /*0dc0*/  STG.E.U8 desc[UR4][R2.64+0x2], R9 ;  /* 0x0000020902007986 */ /* 0x000fe2000c101104 */
[----:B------:R-:W-:Y:S05]  /*0dd0*/  EXIT ;  /* 0x000000000000794d */ /* 0x000fea0003800000 */
.L_x_7:
[----:B------:R-:W-:-:S00]  /*0de0*/  BRA `(.L_x_7) ;  /* 0xfffffffc00fc7947 */ /* 0x000fc0000383ffff */
[----:B------:R-:W-:-:S00]  /*0df0*/  NOP ;  /* 0x0000000000007918 */ /* 0x000fc00000000000 */
        /* <DEDUP_REMOVED lines=8> */
.L_x_8:


//--------------------- .nv.shared.reserved.0     --------------------------
	.section	.nv.shared.reserved.0,"aw",@nobits
	.weak		__nv_reservedSMEM_offset_0_alias
	.size		__nv_reservedSMEM_offset_0_alias, 0, 64
	.other		__nv_reservedSMEM_offset_0_alias,@"STO_CUDA_RESERVED_SHARED STV_DEFAULT"
__nv_reservedSMEM_offset_0_alias:
	.zero		0
	.zero		64


//--------------------- .nv.constant0._Z20gpuConvolutionKernelPKhPhPKiiii --------------------------
	.section	.nv.constant0._Z20gpuConvolutionKernelPKhPhPKiiii,"a",@progbits
	.sectionflags	@""
	.align	4
.nv.constant0._Z20gpuConvolutionKernelPKhPhPKiiii:
	.zero		932


//--------------------- SYMBOLS --------------------------

	.type		.nv.reservedSmem.offset0,@object
	.size		.nv.reservedSmem.offset0,0x4
